//
// Generated by NVIDIA NVVM Compiler
//
// Compiler Build ID: CL-36424714
// Cuda compilation tools, release 13.0, V13.0.88
// Based on NVVM 20.0.0
//

.version 9.0
.target sm_100
.address_size 64

	// .globl	_Z3addPfS_Pi

.visible .entry _Z3addPfS_Pi(
	.param .u64 .ptr .align 1 _Z3addPfS_Pi_param_0,
	.param .u64 .ptr .align 1 _Z3addPfS_Pi_param_1,
	.param .u64 .ptr .align 1 _Z3addPfS_Pi_param_2
)
{
	.reg .pred 	%p<10>;
	.reg .b32 	%r<47>;
	.reg .b32 	%f<68>;
	.reg .b64 	%rd<31>;

	ld.param.u64 	%rd3, [_Z3addPfS_Pi_param_0];
	ld.param.u64 	%rd2, [_Z3addPfS_Pi_param_1];
	ld.param.u64 	%rd4, [_Z3addPfS_Pi_param_2];
	cvta.to.global.u64 	%rd1, %rd3;
	cvta.to.global.u64 	%rd5, %rd4;
	ld.global.u32 	%r1, [%rd5];
	mov.u32 	%r2, %ctaid.x;
	add.s32 	%r26, %r2, %r1;
	add.s32 	%r3, %r26, 1;
	shl.b32 	%r4, %r3, 2;
	add.s32 	%r27, %r4, %r1;
	mul.wide.s32 	%rd6, %r27, 4;
	add.s64 	%rd7, %rd1, %rd6;
	ld.global.f32 	%f2, [%rd7];
	shl.b32 	%r5, %r1, 2;
	mul.lo.s32 	%r6, %r1, 5;
	mul.wide.s32 	%rd8, %r6, 4;
	add.s64 	%rd9, %rd1, %rd8;
	ld.global.f32 	%f3, [%rd9];
	div.rn.f32 	%f1, %f2, %f3;
	setp.gt.s32 	%p1, %r1, 3;
	@%p1 bra 	$L__BB0_12;
	sub.s32 	%r7, 4, %r1;
	and.b32  	%r8, %r7, 7;
	add.s32 	%r28, %r1, 3;
	setp.lt.u32 	%p2, %r28, 7;
	mov.u32 	%r44, %r1;
	@%p2 bra 	$L__BB0_4;
	add.s32 	%r42, %r6, 4;
	shl.b32 	%r29, %r2, 2;
	add.s32 	%r41, %r6, %r29;
	and.b32  	%r30, %r7, -8;
	neg.s32 	%r40, %r30;
	mov.u32 	%r44, %r1;
$L__BB0_3:
	.pragma "nounroll";
	add.s32 	%r31, %r41, 4;
	mul.wide.s32 	%rd10, %r31, 4;
	add.s64 	%rd11, %rd1, %rd10;
	ld.global.f32 	%f4, [%rd11];
	add.s32 	%r32, %r42, -4;
	mul.wide.s32 	%rd12, %r32, 4;
	add.s64 	%rd13, %rd1, %rd12;
	ld.global.f32 	%f5, [%rd13];
	mul.f32 	%f6, %f1, %f5;
	sub.f32 	%f7, %f4, %f6;
	st.global.f32 	[%rd11], %f7;
	ld.global.f32 	%f8, [%rd11+4];
	ld.global.f32 	%f9, [%rd13+4];
	mul.f32 	%f10, %f1, %f9;
	sub.f32 	%f11, %f8, %f10;
	st.global.f32 	[%rd11+4], %f11;
	ld.global.f32 	%f12, [%rd11+8];
	ld.global.f32 	%f13, [%rd13+8];
	mul.f32 	%f14, %f1, %f13;
	sub.f32 	%f15, %f12, %f14;
	st.global.f32 	[%rd11+8], %f15;
	ld.global.f32 	%f16, [%rd11+12];
	ld.global.f32 	%f17, [%rd13+12];
	mul.f32 	%f18, %f1, %f17;
	sub.f32 	%f19, %f16, %f18;
	st.global.f32 	[%rd11+12], %f19;
	ld.global.f32 	%f20, [%rd11+16];
	ld.global.f32 	%f21, [%rd13+16];
	mul.f32 	%f22, %f1, %f21;
	sub.f32 	%f23, %f20, %f22;
	st.global.f32 	[%rd11+16], %f23;
	ld.global.f32 	%f24, [%rd11+20];
	ld.global.f32 	%f25, [%rd13+20];
	mul.f32 	%f26, %f1, %f25;
	sub.f32 	%f27, %f24, %f26;
	st.global.f32 	[%rd11+20], %f27;
	ld.global.f32 	%f28, [%rd11+24];
	ld.global.f32 	%f29, [%rd13+24];
	mul.f32 	%f30, %f1, %f29;
	sub.f32 	%f31, %f28, %f30;
	st.global.f32 	[%rd11+24], %f31;
	ld.global.f32 	%f32, [%rd11+28];
	ld.global.f32 	%f33, [%rd13+28];
	mul.f32 	%f34, %f1, %f33;
	sub.f32 	%f35, %f32, %f34;
	st.global.f32 	[%rd11+28], %f35;
	add.s32 	%r44, %r44, 8;
	add.s32 	%r42, %r42, 8;
	add.s32 	%r41, %r41, 8;
	add.s32 	%r40, %r40, 8;
	setp.ne.s32 	%p3, %r40, 0;
	@%p3 bra 	$L__BB0_3;
$L__BB0_4:
	setp.eq.s32 	%p4, %r8, 0;
	@%p4 bra 	$L__BB0_12;
	and.b32  	%r21, %r7, 3;
	setp.lt.u32 	%p5, %r8, 4;
	@%p5 bra 	$L__BB0_7;
	add.s32 	%r33, %r4, %r44;
	mul.wide.s32 	%rd14, %r33, 4;
	add.s64 	%rd15, %rd1, %rd14;
	ld.global.f32 	%f36, [%rd15];
	add.s32 	%r34, %r5, %r44;
	mul.wide.s32 	%rd16, %r34, 4;
	add.s64 	%rd17, %rd1, %rd16;
	ld.global.f32 	%f37, [%rd17];
	mul.f32 	%f38, %f1, %f37;
	sub.f32 	%f39, %f36, %f38;
	st.global.f32 	[%rd15], %f39;
	ld.global.f32 	%f40, [%rd15+4];
	ld.global.f32 	%f41, [%rd17+4];
	mul.f32 	%f42, %f1, %f41;
	sub.f32 	%f43, %f40, %f42;
	st.global.f32 	[%rd15+4], %f43;
	ld.global.f32 	%f44, [%rd15+8];
	ld.global.f32 	%f45, [%rd17+8];
	mul.f32 	%f46, %f1, %f45;
	sub.f32 	%f47, %f44, %f46;
	st.global.f32 	[%rd15+8], %f47;
	ld.global.f32 	%f48, [%rd15+12];
	ld.global.f32 	%f49, [%rd17+12];
	mul.f32 	%f50, %f1, %f49;
	sub.f32 	%f51, %f48, %f50;
	st.global.f32 	[%rd15+12], %f51;
	add.s32 	%r44, %r44, 4;
$L__BB0_7:
	setp.eq.s32 	%p6, %r21, 0;
	@%p6 bra 	$L__BB0_12;
	setp.eq.s32 	%p7, %r21, 1;
	@%p7 bra 	$L__BB0_10;
	add.s32 	%r35, %r4, %r44;
	mul.wide.s32 	%rd18, %r35, 4;
	add.s64 	%rd19, %rd1, %rd18;
	ld.global.f32 	%f52, [%rd19];
	add.s32 	%r36, %r5, %r44;
	mul.wide.s32 	%rd20, %r36, 4;
	add.s64 	%rd21, %rd1, %rd20;
	ld.global.f32 	%f53, [%rd21];
	mul.f32 	%f54, %f1, %f53;
	sub.f32 	%f55, %f52, %f54;
	st.global.f32 	[%rd19], %f55;
	ld.global.f32 	%f56, [%rd19+4];
	ld.global.f32 	%f57, [%rd21+4];
	mul.f32 	%f58, %f1, %f57;
	sub.f32 	%f59, %f56, %f58;
	st.global.f32 	[%rd19+4], %f59;
	add.s32 	%r44, %r44, 2;
$L__BB0_10:
	and.b32  	%r37, %r7, 1;
	setp.eq.b32 	%p8, %r37, 1;
	not.pred 	%p9, %p8;
	@%p9 bra 	$L__BB0_12;
	add.s32 	%r38, %r4, %r44;
	mul.wide.s32 	%rd22, %r38, 4;
	add.s64 	%rd23, %rd1, %rd22;
	ld.global.f32 	%f60, [%rd23];
	add.s32 	%r39, %r5, %r44;
	mul.wide.s32 	%rd24, %r39, 4;
	add.s64 	%rd25, %rd1, %rd24;
	ld.global.f32 	%f61, [%rd25];
	mul.f32 	%f62, %f1, %f61;
	sub.f32 	%f63, %f60, %f62;
	st.global.f32 	[%rd23], %f63;
$L__BB0_12:
	cvta.to.global.u64 	%rd26, %rd2;
	mul.wide.s32 	%rd27, %r3, 4;
	add.s64 	%rd28, %rd26, %rd27;
	ld.global.f32 	%f64, [%rd28];
	mul.wide.s32 	%rd29, %r1, 4;
	add.s64 	%rd30, %rd26, %rd29;
	ld.global.f32 	%f65, [%rd30];
	mul.f32 	%f66, %f1, %f65;
	sub.f32 	%f67, %f64, %f66;
	st.global.f32 	[%rd28], %f67;
	ret;

}


// ===== COMPILED SASS (sm_100) =====

	.target	sm_100

	.elftype	@"ET_EXEC"


//--------------------- .note.nv.tkinfo           --------------------------
	.section	.note.nv.tkinfo,"",@"SHT_NOTE"
	.sectionflags	@"SHF_NOTE_NV_TKINFO"
	.tkinfo
        /*0018*/ 	.word	0x00000002
        /*0030*/ 	.string	""
        /*0030*/ 	.string	"ptxas"
        /*0030*/ 	.string	"Cuda compilation tools, release 13.0, V13.0.88"
        /*0030*/ 	.string	"Build cuda_13.0.r13.0/compiler.36424714_0"
        /*0030*/ 	.string	"-arch sm_100 -m 64 "



//--------------------- .note.nv.cuinfo           --------------------------
	.section	.note.nv.cuinfo,"",@"SHT_NOTE"
	.sectionflags	@"SHF_NOTE_NV_CUINFO"
        /*0018*/ 	.short	0x0002
        /*001a*/ 	.short	0x0064
        /*001c*/ 	.short	0x0082
	.zero		2


//--------------------- .nv.info                  --------------------------
	.section	.nv.info,"",@"SHT_CUDA_INFO"
	.align	4


	//----- nvinfo : EIATTR_REGCOUNT
	.align		4
        /*0000*/ 	.byte	0x04, 0x2f
        /*0002*/ 	.short	(.L_1 - .L_0)
	.align		4
.L_0:
        /*0004*/ 	.word	index@(_Z3addPfS_Pi)
        /*0008*/ 	.word	0x00000018


	//----- nvinfo : EIATTR_FRAME_SIZE
	.align		4
.L_1:
        /*000c*/ 	.byte	0x04, 0x11
        /*000e*/ 	.short	(.L_3 - .L_2)
	.align		4
.L_2:
        /*0010*/ 	.word	index@($__internal_0_$__cuda_sm3x_div_rn_noftz_f32_slowpath)
        /*0014*/ 	.word	0x00000000


	//----- nvinfo : EIATTR_FRAME_SIZE
	.align		4
.L_3:
        /*0018*/ 	.byte	0x04, 0x11
        /*001a*/ 	.short	(.L_5 - .L_4)
	.align		4
.L_4:
        /*001c*/ 	.word	index@(_Z3addPfS_Pi)
        /*0020*/ 	.word	0x00000000


	//----- nvinfo : EIATTR_MIN_STACK_SIZE
	.align		4
.L_5:
        /*0024*/ 	.byte	0x04, 0x12
        /*0026*/ 	.short	(.L_7 - .L_6)
	.align		4
.L_6:
        /*0028*/ 	.word	index@(_Z3addPfS_Pi)
        /*002c*/ 	.word	0x00000000
.L_7:


//--------------------- .nv.compat                --------------------------
	.section	.nv.compat,"",@"SHT_CUDA_COMPAT_INFO"
	.align	4
        /*0000*/ 	.byte	0x02, 0x09, 0x00, 0x00, 0x02, 0x02, 0x01, 0x00, 0x02, 0x05, 0x05, 0x00, 0x03, 0x07, 0x01, 0x01
        /*0010*/ 	.byte	0x02, 0x03, 0x00, 0x00, 0x02, 0x06, 0x01, 0x00, 0x04, 0x0b, 0x08, 0x00, 0x01, 0x00, 0x00, 0x00
        /*0020*/ 	.byte	0x00, 0x00, 0x00, 0x00


//--------------------- .nv.info._Z3addPfS_Pi     --------------------------
	.section	.nv.info._Z3addPfS_Pi,"",@"SHT_CUDA_INFO"
	.sectionflags	@""
	.align	4


	//----- nvinfo : EIATTR_CUDA_API_VERSION
	.align		4
        /*0000*/ 	.byte	0x04, 0x37
        /*0002*/ 	.short	(.L_9 - .L_8)
.L_8:
        /*0004*/ 	.word	0x00000082


	//----- nvinfo : EIATTR_KPARAM_INFO
	.align		4
.L_9:
        /*0008*/ 	.byte	0x04, 0x17
        /*000a*/ 	.short	(.L_11 - .L_10)
.L_10:
        /*000c*/ 	.word	0x00000000
        /*0010*/ 	.short	0x0002
        /*0012*/ 	.short	0x0010
        /*0014*/ 	.byte	0x00, 0xf5, 0x21, 0x00


	//----- nvinfo : EIATTR_KPARAM_INFO
	.align		4
.L_11:
        /*0018*/ 	.byte	0x04, 0x17
        /*001a*/ 	.short	(.L_13 - .L_12)
.L_12:
        /*001c*/ 	.word	0x00000000
        /*0020*/ 	.short	0x0001
        /*0022*/ 	.short	0x0008
        /*0024*/ 	.byte	0x00, 0xf5, 0x21, 0x00


	//----- nvinfo : EIATTR_KPARAM_INFO
	.align		4
.L_13:
        /*0028*/ 	.byte	0x04, 0x17
        /*002a*/ 	.short	(.L_15 - .L_14)
.L_14:
        /*002c*/ 	.word	0x00000000
        /*0030*/ 	.short	0x0000
        /*0032*/ 	.short	0x0000
        /*0034*/ 	.byte	0x00, 0xf5, 0x21, 0x00


	//----- nvinfo : EIATTR_SPARSE_MMA_MASK
	.align		4
.L_15:
        /*0038*/ 	.byte	0x03, 0x50
        /*003a*/ 	.short	0x0000


	//----- nvinfo : EIATTR_MAXREG_COUNT
	.align		4
        /*003c*/ 	.byte	0x03, 0x1b
        /*003e*/ 	.short	0x00ff


	//----- nvinfo : EIATTR_MERCURY_ISA_VERSION
	.align		4
        /*0040*/ 	.byte	0x03, 0x5f
        /*0042*/ 	.short	0x0101


	//----- nvinfo : EIATTR_VRC_CTA_INIT_COUNT
	.align		4
        /*0044*/ 	.byte	0x02, 0x4a
	.zero		1
	.zero		1


	//----- nvinfo : EIATTR_EXIT_INSTR_OFFSETS
	.align		4
        /*0048*/ 	.byte	0x04, 0x1c
        /*004a*/ 	.short	(.L_17 - .L_16)


	//   ....[0]....
.L_16:
        /*004c*/ 	.word	0x000008e0


	//----- nvinfo : EIATTR_CRS_STACK_SIZE
	.align		4
.L_17:
        /*0050*/ 	.byte	0x04, 0x1e
        /*0052*/ 	.short	(.L_19 - .L_18)
.L_18:
        /*0054*/ 	.word	0x00000000


	//----- nvinfo : EIATTR_CBANK_PARAM_SIZE
	.align		4
.L_19:
        /*0058*/ 	.byte	0x03, 0x19
        /*005a*/ 	.short	0x0018


	//----- nvinfo : EIATTR_PARAM_CBANK
	.align		4
        /*005c*/ 	.byte	0x04, 0x0a
        /*005e*/ 	.short	(.L_21 - .L_20)
	.align		4
.L_20:
        /*0060*/ 	.word	index@(.nv.constant0._Z3addPfS_Pi)
        /*0064*/ 	.short	0x0380
        /*0066*/ 	.short	0x0018


	//----- nvinfo : EIATTR_SW_WAR
	.align		4
.L_21:
        /*0068*/ 	.byte	0x04, 0x36
        /*006a*/ 	.short	(.L_23 - .L_22)
.L_22:
        /*006c*/ 	.word	0x00000008
.L_23:


//--------------------- .nv.callgraph             --------------------------
	.section	.nv.callgraph,"",@"SHT_CUDA_CALLGRAPH"
	.align	4
	.sectionentsize	8
	.align		4
        /*0000*/ 	.word	0x00000000
	.align		4
        /*0004*/ 	.word	0xffffffff
	.align		4
        /*0008*/ 	.word	0x00000000
	.align		4
        /*000c*/ 	.word	0xfffffffe
	.align		4
        /*0010*/ 	.word	0x00000000
	.align		4
        /*0014*/ 	.word	0xfffffffd
	.align		4
        /*0018*/ 	.word	0x00000000
	.align		4
        /*001c*/ 	.word	0xfffffffc


//--------------------- .text._Z3addPfS_Pi        --------------------------
	.section	.text._Z3addPfS_Pi,"ax",@progbits
	.align	128
        .global         _Z3addPfS_Pi
        .type           _Z3addPfS_Pi,@function
        .size           _Z3addPfS_Pi,(.L_x_14 - _Z3addPfS_Pi)
        .other          _Z3addPfS_Pi,@"STO_CUDA_ENTRY STV_DEFAULT"
_Z3addPfS_Pi:
.text._Z3addPfS_Pi:
[----:B------:R-:W-:Y:S08]  /*0000*/  LDC R1, c[0x0][0x37c] ;  /* 0x0000df00ff017b82 */ /* 0x000ff00000000800 */
[----:B------:R-:W0:Y:S01]  /*0010*/  LDC.64 R2, c[0x0][0x390] ;  /* 0x0000e400ff027b82 */ /* 0x000e220000000a00 */
[----:B------:R-:W0:Y:S07]  /*0020*/  LDCU.64 UR4, c[0x0][0x358] ;  /* 0x00006b00ff0477ac */ /* 0x000e2e0008000a00 */
[----:B------:R-:W1:Y:S01]  /*0030*/  LDC.64 R8, c[0x0][0x380] ;  /* 0x0000e000ff087b82 */ /* 0x000e620000000a00 */
[----:B0-----:R-:W2:Y:S01]  /*0040*/  LDG.E R2, desc[UR4][R2.64] ;  /* 0x0000000402027981 */ /* 0x001ea2000c1e1900 */
[----:B------:R-:W0:Y:S01]  /*0050*/  S2R R7, SR_CTAID.X ;  /* 0x0000000000077919 */ /* 0x000e220000002500 */
[----:B--2---:R-:W-:-:S04]  /*0060*/  IMAD R4, R2, 0x5, RZ ;  /* 0x0000000502047824 */ /* 0x004fc800078e02ff */
[----:B-1----:R-:W-:Y:S01]  /*0070*/  IMAD.WIDE R10, R4, 0x4, R8 ;  /* 0x00000004040a7825 */ /* 0x002fe200078e0208 */
[----:B0-----:R-:W-:-:S05]  /*0080*/  IADD3 R5, PT, PT, R7, 0x1, R2 ;  /* 0x0000000107057810 */ /* 0x001fca0007ffe002 */
[----:B------:R-:W2:Y:S01]  /*0090*/  LDG.E R11, desc[UR4][R10.64] ;  /* 0x000000040a0b7981 */ /* 0x000ea2000c1e1900 */
[----:B------:R-:W-:-:S04]  /*00a0*/  IMAD R13, R5, 0x4, R2 ;  /* 0x00000004050d7824 */ /* 0x000fc800078e0202 */
[----:B------:R-:W-:-:S05]  /*00b0*/  IMAD.WIDE R8, R13, 0x4, R8 ;  /* 0x000000040d087825 */ /* 0x000fca00078e0208 */
[----:B------:R-:W3:Y:S01]  /*00c0*/  LDG.E R0, desc[UR4][R8.64] ;  /* 0x0000000408007981 */ /* 0x000ee2000c1e1900 */
[----:B--2---:R-:W0:Y:S08]  /*00d0*/  MUFU.RCP R6, R11 ;  /* 0x0000000b00067308 */ /* 0x004e300000001000 */
[----:B---3--:R-:W1:Y:S01]  /*00e0*/  FCHK P0, R0, R11 ;  /* 0x0000000b00007302 */ /* 0x008e620000000000 */
[----:B0-----:R-:W-:-:S04]  /*00f0*/  FFMA R3, -R11, R6, 1 ;  /* 0x3f8000000b037423 */ /* 0x001fc80000000106 */
[----:B------:R-:W-:-:S04]  /*0100*/  FFMA R3, R6, R3, R6 ;  /* 0x0000000306037223 */ /* 0x000fc80000000006 */
[----:B------:R-:W-:-:S04]  /*0110*/  FFMA R6, R0, R3, RZ ;  /* 0x0000000300067223 */ /* 0x000fc800000000ff */
[----:B------:R-:W-:-:S04]  /*0120*/  FFMA R12, -R11, R6, R0 ;  /* 0x000000060b0c7223 */ /* 0x000fc80000000100 */
[----:B------:R-:W-:Y:S01]  /*0130*/  FFMA R3, R3, R12, R6 ;  /* 0x0000000c03037223 */ /* 0x000fe20000000006 */
[----:B-1----:R-:W-:Y:S06]  /*0140*/  @!P0 BRA `(.L_x_0) ;  /* 0x00000000000c8947 */ /* 0x002fec0003800000 */
[----:B------:R-:W-:-:S07]  /*0150*/  MOV R6, 0x170 ;  /* 0x0000017000067802 */ /* 0x000fce0000000f00 */
[----:B------:R-:W-:Y:S05]  /*0160*/  CALL.REL.NOINC `($__internal_0_$__cuda_sm3x_div_rn_noftz_f32_slowpath) ;  /* 0x0000000400e07944 */ /* 0x000fea0003c00000 */
[----:B------:R-:W-:-:S07]  /*0170*/  IMAD.MOV.U32 R3, RZ, RZ, R0 ;  /* 0x000000ffff037224 */ /* 0x000fce00078e0000 */
.L_x_0:
[----:B------:R-:W-:-:S13]  /*0180*/  ISETP.GT.AND P0, PT, R2, 0x3, PT ;  /* 0x000000030200780c */ /* 0x000fda0003f04270 */
[----:B------:R-:W-:Y:S05]  /*0190*/  @P0 BRA `(.L_x_1) ;  /* 0x0000000400b40947 */ /* 0x000fea0003800000 */
[C---:B------:R-:W-:Y:S02]  /*01a0*/  IADD3 R0, PT, PT, R2.reuse, 0x3, RZ ;  /* 0x0000000302007810 */ /* 0x040fe40007ffe0ff */
[----:B------:R-:W-:Y:S02]  /*01b0*/  IADD3 R6, PT, PT, -R2, 0x4, RZ ;  /* 0x0000000402067810 */ /* 0x000fe40007ffe1ff */
[----:B------:R-:W-:Y:S01]  /*01c0*/  ISETP.GE.U32.AND P0, PT, R0, 0x7, PT ;  /* 0x000000070000780c */ /* 0x000fe20003f06070 */
[----:B------:R-:W-:Y:S01]  /*01d0*/  IMAD.MOV.U32 R0, RZ, RZ, R2 ;  /* 0x000000ffff007224 */ /* 0x000fe200078e0002 */
[----:B------:R-:W-:-:S04]  /*01e0*/  LOP3.LUT R16, R6, 0x7, RZ, 0xc0, !PT ;  /* 0x0000000706107812 */ /* 0x000fc800078ec0ff */
[----:B------:R-:W-:-:S07]  /*01f0*/  ISETP.NE.AND P1, PT, R16, RZ, PT ;  /* 0x000000ff1000720c */ /* 0x000fce0003f25270 */
[----:B------:R-:W-:Y:S06]  /*0200*/  @!P0 BRA `(.L_x_2) ;  /* 0x0000000000c08947 */ /* 0x000fec0003800000 */
[----:B------:R-:W-:Y:S01]  /*0210*/  LOP3.LUT R12, R6, 0xfffffff8, RZ, 0xc0, !PT ;  /* 0xfffffff8060c7812 */ /* 0x000fe200078ec0ff */
[----:B------:R-:W-:Y:S01]  /*0220*/  IMAD R7, R7, 0x4, R4 ;  /* 0x0000000407077824 */ /* 0x000fe200078e0204 */
[----:B------:R-:W-:Y:S01]  /*0230*/  IADD3 R4, PT, PT, R4, 0x4, RZ ;  /* 0x0000000404047810 */ /* 0x000fe20007ffe0ff */
[----:B------:R-:W-:Y:S02]  /*0240*/  IMAD.MOV.U32 R0, RZ, RZ, R2 ;  /* 0x000000ffff007224 */ /* 0x000fe400078e0002 */
[----:B------:R-:W-:-:S07]  /*0250*/  IMAD.MOV R12, RZ, RZ, -R12 ;  /* 0x000000ffff0c7224 */ /* 0x000fce00078e0a0c */
.L_x_3:
[----:B0-----:R-:W0:Y:S01]  /*0260*/  LDC.64 R10, c[0x0][0x380] ;  /* 0x0000e000ff0a7b82 */ /* 0x001e220000000a00 */
[----:B------:R-:W-:Y:S01]  /*0270*/  IADD3 R9, PT, PT, R7, 0x4, RZ ;  /* 0x0000000407097810 */ /* 0x000fe20007ffe0ff */
[----:B------:R-:W-:-:S04]  /*0280*/  VIADD R13, R4, 0xfffffffc ;  /* 0xfffffffc040d7836 */ /* 0x000fc80000000000 */
[----:B0-----:R-:W-:-:S04]  /*0290*/  IMAD.WIDE R8, R9, 0x4, R10 ;  /* 0x0000000409087825 */ /* 0x001fc800078e020a */
[----:B------:R-:W-:Y:S01]  /*02a0*/  IMAD.WIDE R10, R13, 0x4, R10 ;  /* 0x000000040d0a7825 */ /* 0x000fe200078e020a */
[----:B------:R-:W2:Y:S04]  /*02b0*/  LDG.E R14, desc[UR4][R8.64] ;  /* 0x00000004080e7981 */ /* 0x000ea8000c1e1900 */
[----:B------:R-:W2:Y:S02]  /*02c0*/  LDG.E R13, desc[UR4][R10.64] ;  /* 0x000000040a0d7981 */ /* 0x000ea4000c1e1900 */
[-C--:B--2---:R-:W-:Y:S02]  /*02d0*/  FFMA R13, R13, -R3.reuse, R14 ;  /* 0x800000030d0d7223 */ /* 0x084fe4000000000e */
[----:B------:R-:W2:Y:S04]  /*02e0*/  LDG.E R14, desc[UR4][R8.64+0x4] ;  /* 0x00000404080e7981 */ /* 0x000ea8000c1e1900 */
[----:B------:R0:W-:Y:S04]  /*02f0*/  STG.E desc[UR4][R8.64], R13 ;  /* 0x0000000d08007986 */ /* 0x0001e8000c101904 */
[----:B------:R-:W2:Y:S02]  /*0300*/  LDG.E R15, desc[UR4][R10.64+0x4] ;  /* 0x000004040a0f7981 */ /* 0x000ea4000c1e1900 */
[----:B--2---:R-:W-:-:S02]  /*0310*/  FFMA R15, R15, -R3, R14 ;  /* 0x800000030f0f7223 */ /* 0x004fc4000000000e */
        /* <DEDUP_REMOVED lines=10> */
[----:B0-----:R-:W2:Y:S02]  /*03c0*/  LDG.E R13, desc[UR4][R10.64+0x10] ;  /* 0x000010040a0d7981 */ /* 0x001ea4000c1e1900 */
[----:B--2---:R-:W-:-:S02]  /*03d0*/  FFMA R13, R13, -R3, R14 ;  /* 0x800000030d0d7223 */ /* 0x004fc4000000000e */
[----:B------:R-:W2:Y:S04]  /*03e0*/  LDG.E R14, desc[UR4][R8.64+0x14] ;  /* 0x00001404080e7981 */ /* 0x000ea8000c1e1900 */
[----:B------:R0:W-:Y:S04]  /*03f0*/  STG.E desc[UR4][R8.64+0x10], R13 ;  /* 0x0000100d08007986 */ /* 0x0001e8000c101904 */
[----:B-1----:R-:W2:Y:S02]  /*0400*/  LDG.E R15, desc[UR4][R10.64+0x14] ;  /* 0x000014040a0f7981 */ /* 0x002ea4000c1e1900 */
[----:B--2---:R-:W-:-:S02]  /*0410*/  FFMA R15, R15, -R3, R14 ;  /* 0x800000030f0f7223 */ /* 0x004fc4000000000e */
[----:B------:R-:W2:Y:S04]  /*0420*/  LDG.E R14, desc[UR4][R8.64+0x18] ;  /* 0x00001804080e7981 */ /* 0x000ea8000c1e1900 */
[----:B------:R0:W-:Y:S04]  /*0430*/  STG.E desc[UR4][R8.64+0x14], R15 ;  /* 0x0000140f08007986 */ /* 0x0001e8000c101904 */
[----:B---3--:R-:W2:Y:S02]  /*0440*/  LDG.E R17, desc[UR4][R10.64+0x18] ;  /* 0x000018040a117981 */ /* 0x008ea4000c1e1900 */
[----:B--2---:R-:W-:-:S02]  /*0450*/  FFMA R17, R17, -R3, R14 ;  /* 0x8000000311117223 */ /* 0x004fc4000000000e */
[----:B------:R-:W2:Y:S04]  /*0460*/  LDG.E R14, desc[UR4][R8.64+0x1c] ;  /* 0x00001c04080e7981 */ /* 0x000ea8000c1e1900 */
[----:B------:R0:W-:Y:S04]  /*0470*/  STG.E desc[UR4][R8.64+0x18], R17 ;  /* 0x0000181108007986 */ /* 0x0001e8000c101904 */
[----:B----4-:R-:W2:Y:S01]  /*0480*/  LDG.E R19, desc[UR4][R10.64+0x1c] ;  /* 0x00001c040a137981 */ /* 0x010ea2000c1e1900 */
[----:B------:R-:W-:Y:S01]  /*0490*/  VIADD R12, R12, 0x8 ;  /* 0x000000080c0c7836 */ /* 0x000fe20000000000 */
[----:B------:R-:W-:Y:S01]  /*04a0*/  IADD3 R0, PT, PT, R0, 0x8, RZ ;  /* 0x0000000800007810 */ /* 0x000fe20007ffe0ff */
[----:B------:R-:W-:-:S02]  /*04b0*/  VIADD R7, R7, 0x8 ;  /* 0x0000000807077836 */ /* 0x000fc40000000000 */
[----:B------:R-:W-:Y:S01]  /*04c0*/  VIADD R4, R4, 0x8 ;  /* 0x0000000804047836 */ /* 0x000fe20000000000 */
[----:B------:R-:W-:Y:S01]  /*04d0*/  ISETP.NE.AND P0, PT, R12, RZ, PT ;  /* 0x000000ff0c00720c */ /* 0x000fe20003f05270 */
[----:B--2---:R-:W-:-:S05]  /*04e0*/  FFMA R19, R19, -R3, R14 ;  /* 0x8000000313137223 */ /* 0x004fca000000000e */
[----:B------:R0:W-:Y:S07]  /*04f0*/  STG.E desc[UR4][R8.64+0x1c], R19 ;  /* 0x00001c1308007986 */ /* 0x0001ee000c101904 */
[----:B------:R-:W-:Y:S05]  /*0500*/  @P0 BRA `(.L_x_3) ;  /* 0xfffffffc00540947 */ /* 0x000fea000383ffff */
.L_x_2:
[----:B------:R-:W-:Y:S05]  /*0510*/  @!P1 BRA `(.L_x_1) ;  /* 0x0000000000d49947 */ /* 0x000fea0003800000 */
[----:B------:R-:W-:Y:S02]  /*0520*/  ISETP.GE.U32.AND P0, PT, R16, 0x4, PT ;  /* 0x000000041000780c */ /* 0x000fe40003f06070 */
[----:B------:R-:W-:-:S04]  /*0530*/  LOP3.LUT R12, R6, 0x3, RZ, 0xc0, !PT ;  /* 0x00000003060c7812 */ /* 0x000fc800078ec0ff */
[----:B------:R-:W-:-:S07]  /*0540*/  ISETP.NE.AND P1, PT, R12, RZ, PT ;  /* 0x000000ff0c00720c */ /* 0x000fce0003f25270 */
[----:B------:R-:W-:Y:S06]  /*0550*/  @!P0 BRA `(.L_x_4) ;  /* 0x0000000000588947 */ /* 0x000fec0003800000 */
[----:B------:R-:W1:Y:S01]  /*0560*/  LDC.64 R10, c[0x0][0x380] ;  /* 0x0000e000ff0a7b82 */ /* 0x000e620000000a00 */
[----:B0-----:R-:W-:Y:S01]  /*0570*/  LEA R9, R5, R0, 0x2 ;  /* 0x0000000005097211 */ /* 0x001fe200078e10ff */
[----:B------:R-:W-:-:S04]  /*0580*/  IMAD R7, R2, 0x4, R0 ;  /* 0x0000000402077824 */ /* 0x000fc800078e0200 */
[----:B-1----:R-:W-:-:S04]  /*0590*/  IMAD.WIDE R8, R9, 0x4, R10 ;  /* 0x0000000409087825 */ /* 0x002fc800078e020a */
        /* <DEDUP_REMOVED lines=14> */
[----:B------:R-:W2:Y:S01]  /*0680*/  LDG.E R17, desc[UR4][R10.64+0xc] ;  /* 0x00000c040a117981 */ /* 0x000ea2000c1e1900 */
[----:B------:R-:W-:Y:S02]  /*0690*/  VIADD R0, R0, 0x4 ;  /* 0x0000000400007836 */ /* 0x000fe40000000000 */
[----:B--2---:R-:W-:-:S05]  /*06a0*/  FFMA R17, R17, -R3, R4 ;  /* 0x8000000311117223 */ /* 0x004fca0000000004 */
[----:B------:R1:W-:Y:S02]  /*06b0*/  STG.E desc[UR4][R8.64+0xc], R17 ;  /* 0x00000c1108007986 */ /* 0x0003e4000c101904 */
.L_x_4:
[----:B------:R-:W-:Y:S05]  /*06c0*/  @!P1 BRA `(.L_x_1) ;  /* 0x0000000000689947 */ /* 0x000fea0003800000 */
[----:B------:R-:W-:-:S13]  /*06d0*/  ISETP.NE.AND P0, PT, R12, 0x1, PT ;  /* 0x000000010c00780c */ /* 0x000fda0003f05270 */
[----:B------:R-:W2:Y:S01]  /*06e0*/  @P0 LDC.64 R10, c[0x0][0x380] ;  /* 0x0000e000ff0a0b82 */ /* 0x000ea20000000a00 */
[----:B01----:R-:W-:Y:S01]  /*06f0*/  @P0 LEA R9, R5, R0, 0x2 ;  /* 0x0000000005090211 */ /* 0x003fe200078e10ff */
[----:B------:R-:W-:-:S04]  /*0700*/  @P0 IMAD R13, R2, 0x4, R0 ;  /* 0x00000004020d0824 */ /* 0x000fc800078e0200 */
[----:B--2---:R-:W-:-:S04]  /*0710*/  @P0 IMAD.WIDE R8, R9, 0x4, R10 ;  /* 0x0000000409080825 */ /* 0x004fc800078e020a */
[----:B------:R-:W-:Y:S01]  /*0720*/  @P0 IMAD.WIDE R12, R13, 0x4, R10 ;  /* 0x000000040d0c0825 */ /* 0x000fe200078e020a */
[----:B------:R-:W2:Y:S04]  /*0730*/  @P0 LDG.E R4, desc[UR4][R8.64] ;  /* 0x0000000408040981 */ /* 0x000ea8000c1e1900 */
[----:B------:R-:W2:Y:S01]  /*0740*/  @P0 LDG.E R7, desc[UR4][R12.64] ;  /* 0x000000040c070981 */ /* 0x000ea2000c1e1900 */
[----:B------:R-:W-:-:S04]  /*0750*/  LOP3.LUT R6, R6, 0x1, RZ, 0xc0, !PT ;  /* 0x0000000106067812 */ /* 0x000fc800078ec0ff */
[----:B------:R-:W-:Y:S01]  /*0760*/  ISETP.NE.U32.AND P1, PT, R6, 0x1, PT ;  /* 0x000000010600780c */ /* 0x000fe20003f25070 */
[----:B--2---:R-:W-:Y:S02]  /*0770*/  @P0 FFMA R15, R7, -R3, R4 ;  /* 0x80000003070f0223 */ /* 0x004fe40000000004 */
[----:B------:R-:W2:Y:S10]  /*0780*/  @P0 LDG.E R4, desc[UR4][R8.64+0x4] ;  /* 0x0000040408040981 */ /* 0x000eb4000c1e1900 */
[----:B------:R-:W0:Y:S01]  /*0790*/  @!P1 LDC.64 R6, c[0x0][0x380] ;  /* 0x0000e000ff069b82 */ /* 0x000e220000000a00 */
[----:B------:R3:W-:Y:S04]  /*07a0*/  @P0 STG.E desc[UR4][R8.64], R15 ;  /* 0x0000000f08000986 */ /* 0x0007e8000c101904 */
[----:B------:R-:W2:Y:S01]  /*07b0*/  @P0 LDG.E R11, desc[UR4][R12.64+0x4] ;  /* 0x000004040c0b0981 */ /* 0x000ea2000c1e1900 */
[----:B------:R-:W-:-:S04]  /*07c0*/  @P0 VIADD R0, R0, 0x2 ;  /* 0x0000000200000836 */ /* 0x000fc80000000000 */
[----:B------:R-:W-:Y:S01]  /*07d0*/  @!P1 IMAD R19, R5, 0x4, R0 ;  /* 0x0000000405139824 */ /* 0x000fe200078e0200 */
[----:B------:R-:W-:Y:S01]  /*07e0*/  @!P1 LEA R21, R2, R0, 0x2 ;  /* 0x0000000002159211 */ /* 0x000fe200078e10ff */
[----:B--2---:R-:W-:-:S04]  /*07f0*/  @P0 FFMA R17, R11, -R3, R4 ;  /* 0x800000030b110223 */ /* 0x004fc80000000004 */
[----:B0-----:R-:W-:-:S04]  /*0800*/  @!P1 IMAD.WIDE R10, R21, 0x4, R6 ;  /* 0x00000004150a9825 */ /* 0x001fc800078e0206 */
[----:B------:R-:W-:Y:S01]  /*0810*/  @!P1 IMAD.WIDE R6, R19, 0x4, R6 ;  /* 0x0000000413069825 */ /* 0x000fe200078e0206 */
[----:B------:R3:W-:Y:S04]  /*0820*/  @P0 STG.E desc[UR4][R8.64+0x4], R17 ;  /* 0x0000041108000986 */ /* 0x0007e8000c101904 */
[----:B------:R-:W2:Y:S04]  /*0830*/  @!P1 LDG.E R11, desc[UR4][R10.64] ;  /* 0x000000040a0b9981 */ /* 0x000ea8000c1e1900 */
[----:B------:R-:W2:Y:S02]  /*0840*/  @!P1 LDG.E R0, desc[UR4][R6.64] ;  /* 0x0000000406009981 */ /* 0x000ea4000c1e1900 */
[----:B--2---:R-:W-:-:S05]  /*0850*/  @!P1 FFMA R13, R11, -R3, R0 ;  /* 0x800000030b0d9223 */ /* 0x004fca0000000000 */
[----:B------:R3:W-:Y:S02]  /*0860*/  @!P1 STG.E desc[UR4][R6.64], R13 ;  /* 0x0000000d06009986 */ /* 0x0007e4000c101904 */
.L_x_1:
[----:B01-3--:R-:W0:Y:S02]  /*0870*/  LDC.64 R8, c[0x0][0x388] ;  /* 0x0000e200ff087b82 */ /* 0x00be240000000a00 */
[----:B0-----:R-:W-:-:S04]  /*0880*/  IMAD.WIDE R6, R2, 0x4, R8 ;  /* 0x0000000402067825 */ /* 0x001fc800078e0208 */
[----:B------:R-:W-:Y:S02]  /*0890*/  IMAD.WIDE R4, R5, 0x4, R8 ;  /* 0x0000000405047825 */ /* 0x000fe400078e0208 */
[----:B------:R-:W2:Y:S04]  /*08a0*/  LDG.E R7, desc[UR4][R6.64] ;  /* 0x0000000406077981 */ /* 0x000ea8000c1e1900 */
[----:B------:R-:W2:Y:S02]  /*08b0*/  LDG.E R0, desc[UR4][R4.64] ;  /* 0x0000000404007981 */ /* 0x000ea4000c1e1900 */
[----:B--2---:R-:W-:-:S05]  /*08c0*/  FFMA R3, R7, -R3, R0 ;  /* 0x8000000307037223 */ /* 0x004fca0000000000 */
[----:B------:R-:W-:Y:S01]  /*08d0*/  STG.E desc[UR4][R4.64], R3 ;  /* 0x0000000304007986 */ /* 0x000fe2000c101904 */
[----:B------:R-:W-:Y:S05]  /*08e0*/  EXIT ;  /* 0x000000000000794d */ /* 0x000fea0003800000 */
        .weak           $__internal_0_$__cuda_sm3x_div_rn_noftz_f32_slowpath
        .type           $__internal_0_$__cuda_sm3x_div_rn_noftz_f32_slowpath,@function
        .size           $__internal_0_$__cuda_sm3x_div_rn_noftz_f32_slowpath,(.L_x_14 - $__internal_0_$__cuda_sm3x_div_rn_noftz_f32_slowpath)
$__internal_0_$__cuda_sm3x_div_rn_noftz_f32_slowpath:
[----:B------:R-:W-:Y:S01]  /*08f0*/  SHF.R.U32.HI R9, RZ, 0x17, R11 ;  /* 0x00000017ff097819 */ /* 0x000fe2000001160b */
[--C-:B------:R-:W-:Y:S01]  /*0900*/  IMAD.MOV.U32 R12, RZ, RZ, R0.reuse ;  /* 0x000000ffff0c7224 */ /* 0x100fe200078e0000 */
[----:B------:R-:W-:Y:S02]  /*0910*/  SHF.R.U32.HI R3, RZ, 0x17, R0 ;  /* 0x00000017ff037819 */ /* 0x000fe40000011600 */
[----:B------:R-:W-:Y:S02]  /*0920*/  LOP3.LUT R9, R9, 0xff, RZ, 0xc0, !PT ;  /* 0x000000ff09097812 */ /* 0x000fe400078ec0ff */
[----:B------:R-:W-:-:S03]  /*0930*/  LOP3.LUT R10, R3, 0xff, RZ, 0xc0, !PT ;  /* 0x000000ff030a7812 */ /* 0x000fc600078ec0ff */
[----:B------:R-:W-:Y:S01]  /*0940*/  VIADD R14, R9, 0xffffffff ;  /* 0xffffffff090e7836 */ /* 0x000fe20000000000 */
[----:B------:R-:W-:-:S04]  /*0950*/  IADD3 R13, PT, PT, R10, -0x1, RZ ;  /* 0xffffffff0a0d7810 */ /* 0x000fc80007ffe0ff */
[----:B------:R-:W-:-:S04]  /*0960*/  ISETP.GT.U32.AND P0, PT, R14, 0xfd, PT ;  /* 0x000000fd0e00780c */ /* 0x000fc80003f04070 */
[----:B------:R-:W-:-:S13]  /*0970*/  ISETP.GT.U32.OR P0, PT, R13, 0xfd, P0 ;  /* 0x000000fd0d00780c */ /* 0x000fda0000704470 */
[----:B------:R-:W-:Y:S01]  /*0980*/  @!P0 IMAD.MOV.U32 R8, RZ, RZ, RZ ;  /* 0x000000ffff088224 */ /* 0x000fe200078e00ff */
[----:B------:R-:W-:Y:S06]  /*0990*/  @!P0 BRA `(.L_x_5) ;  /* 0x0000000000608947 */ /* 0x000fec0003800000 */
[----:B------:R-:W-:Y:S02]  /*09a0*/  FSETP.GTU.FTZ.AND P0, PT, |R0|, +INF , PT ;  /* 0x7f8000000000780b */ /* 0x000fe40003f1c200 */
[----:B------:R-:W-:Y:S02]  /*09b0*/  FSETP.GTU.FTZ.AND P1, PT, |R11|, +INF , PT ;  /* 0x7f8000000b00780b */ /* 0x000fe40003f3c200 */
[----:B------:R-:W-:Y:S02]  /*09c0*/  MOV R3, R11 ;  /* 0x0000000b00037202 */ /* 0x000fe40000000f00 */
[----:B------:R-:W-:-:S13]  /*09d0*/  PLOP3.LUT P0, PT, P0, P1, PT, 0xf8, 0x8f ;  /* 0x00000000008f781c */ /* 0x000fda0000703f70 */
[----:B------:R-:W-:Y:S05]  /*09e0*/  @P0 BRA `(.L_x_6) ;  /* 0x0000000400440947 */ /* 0x000fea0003800000 */
[----:B------:R-:W-:-:S13]  /*09f0*/  LOP3.LUT P0, RZ, R11, 0x7fffffff, R12, 0xc8, !PT ;  /* 0x7fffffff0bff7812 */ /* 0x000fda000780c80c */
[----:B------:R-:W-:Y:S05]  /*0a00*/  @!P0 BRA `(.L_x_7) ;  /* 0x0000000400348947 */ /* 0x000fea0003800000 */
[C---:B------:R-:W-:Y:S02]  /*0a10*/  FSETP.NEU.FTZ.AND P2, PT, |R0|.reuse, +INF , PT ;  /* 0x7f8000000000780b */ /* 0x040fe40003f5d200 */
[----:B------:R-:W-:Y:S02]  /*0a20*/  FSETP.NEU.FTZ.AND P1, PT, |R3|, +INF , PT ;  /* 0x7f8000000300780b */ /* 0x000fe40003f3d200 */
[----:B------:R-:W-:-:S11]  /*0a30*/  FSETP.NEU.FTZ.AND P0, PT, |R0|, +INF , PT ;  /* 0x7f8000000000780b */ /* 0x000fd60003f1d200 */
[----:B------:R-:W-:Y:S05]  /*0a40*/  @!P1 BRA !P2, `(.L_x_7) ;  /* 0x0000000400249947 */ /* 0x000fea0005000000 */
[----:B------:R-:W-:-:S04]  /*0a50*/  LOP3.LUT P2, RZ, R12, 0x7fffffff, RZ, 0xc0, !PT ;  /* 0x7fffffff0cff7812 */ /* 0x000fc8000784c0ff */
[----:B------:R-:W-:-:S13]  /*0a60*/  PLOP3.LUT P1, PT, P1, P2, PT, 0x2f, 0xf2 ;  /* 0x0000000000f2781c */ /* 0x000fda0000f24577 */
[----:B------:R-:W-:Y:S05]  /*0a70*/  @P1 BRA `(.L_x_8) ;  /* 0x0000000400101947 */ /* 0x000fea0003800000 */
[----:B------:R-:W-:-:S04]  /*0a80*/  LOP3.LUT P1, RZ, R11, 0x7fffffff, RZ, 0xc0, !PT ;  /* 0x7fffffff0bff7812 */ /* 0x000fc8000782c0ff */
[----:B------:R-:W-:-:S13]  /*0a90*/  PLOP3.LUT P0, PT, P0, P1, PT, 0x2f, 0xf2 ;  /* 0x0000000000f2781c */ /* 0x000fda0000702577 */
[----:B------:R-:W-:Y:S05]  /*0aa0*/  @P0 BRA `(.L_x_9) ;  /* 0x0000000000f80947 */ /* 0x000fea0003800000 */
[----:B------:R-:W-:Y:S02]  /*0ab0*/  ISETP.GE.AND P0, PT, R13, RZ, PT ;  /* 0x000000ff0d00720c */ /* 0x000fe40003f06270 */
[----:B------:R-:W-:-:S11]  /*0ac0*/  ISETP.GE.AND P1, PT, R14, RZ, PT ;  /* 0x000000ff0e00720c */ /* 0x000fd60003f26270 */
[----:B------:R-:W-:Y:S02]  /*0ad0*/  @P0 IMAD.MOV.U32 R8, RZ, RZ, RZ ;  /* 0x000000ffff080224 */ /* 0x000fe400078e00ff */
[----:B------:R-:W-:Y:S01]  /*0ae0*/  @!P0 FFMA R12, R0, 1.84467440737095516160e+19, RZ ;  /* 0x5f800000000c8823 */ /* 0x000fe200000000ff */
[----:B------:R-:W-:Y:S02]  /*0af0*/  @!P0 IMAD.MOV.U32 R8, RZ, RZ, -0x40 ;  /* 0xffffffc0ff088424 */ /* 0x000fe400078e00ff */
[----:B------:R-:W-:-:S03]  /*0b00*/  @!P1 FFMA R11, R3, 1.84467440737095516160e+19, RZ ;  /* 0x5f800000030b9823 */ /* 0x000fc600000000ff */
[----:B------:R-:W-:-:S07]  /*0b10*/  @!P1 IADD3 R8, PT, PT, R8, 0x40, RZ ;  /* 0x0000004008089810 */ /* 0x000fce0007ffe0ff */
.L_x_5:
[----:B------:R-:W-:Y:S01]  /*0b20*/  LEA R0, R9, 0xc0800000, 0x17 ;  /* 0xc080000009007811 */ /* 0x000fe200078eb8ff */
[----:B------:R-:W-:-:S04]  /*0b30*/  VIADD R10, R10, 0xffffff81 ;  /* 0xffffff810a0a7836 */ /* 0x000fc80000000000 */
[----:B------:R-:W-:Y:S01]  /*0b40*/  IMAD.IADD R11, R11, 0x1, -R0 ;  /* 0x000000010b0b7824 */ /* 0x000fe200078e0a00 */
[C---:B------:R-:W-:Y:S01]  /*0b50*/  IADD3 R9, PT, PT, R10.reuse, 0x7f, -R9 ;  /* 0x0000007f0a097810 */ /* 0x040fe20007ffe809 */
[----:B------:R-:W-:Y:S02]  /*0b60*/  IMAD R0, R10, -0x800000, R12 ;  /* 0xff8000000a007824 */ /* 0x000fe400078e020c */
[----:B------:R-:W0:Y:S01]  /*0b70*/  MUFU.RCP R3, R11 ;  /* 0x0000000b00037308 */ /* 0x000e220000001000 */
[----:B------:R-:W-:Y:S01]  /*0b80*/  FADD.FTZ R13, -R11, -RZ ;  /* 0x800000ff0b0d7221 */ /* 0x000fe20000010100 */
[----:B------:R-:W-:-:S03]  /*0b90*/  IADD3 R9, PT, PT, R9, R8, RZ ;  /* 0x0000000809097210 */ /* 0x000fc60007ffe0ff */
[----:B0-----:R-:W-:-:S04]  /*0ba0*/  FFMA R14, R3, R13, 1 ;  /* 0x3f800000030e7423 */ /* 0x001fc8000000000d */
[----:B------:R-:W-:-:S04]  /*0bb0*/  FFMA R14, R3, R14, R3 ;  /* 0x0000000e030e7223 */ /* 0x000fc80000000003 */
[----:B------:R-:W-:-:S04]  /*0bc0*/  FFMA R3, R0, R14, RZ ;  /* 0x0000000e00037223 */ /* 0x000fc800000000ff */
[----:B------:R-:W-:-:S04]  /*0bd0*/  FFMA R12, R13, R3, R0 ;  /* 0x000000030d0c7223 */ /* 0x000fc80000000000 */
[----:B------:R-:W-:-:S04]  /*0be0*/  FFMA R15, R14, R12, R3 ;  /* 0x0000000c0e0f7223 */ /* 0x000fc80000000003 */
[----:B------:R-:W-:-:S04]  /*0bf0*/  FFMA R12, R13, R15, R0 ;  /* 0x0000000f0d0c7223 */ /* 0x000fc80000000000 */
[----:B------:R-:W-:-:S05]  /*0c00*/  FFMA R0, R14, R12, R15 ;  /* 0x0000000c0e007223 */ /* 0x000fca000000000f */
[----:B------:R-:W-:-:S04]  /*0c10*/  SHF.R.U32.HI R3, RZ, 0x17, R0 ;  /* 0x00000017ff037819 */ /* 0x000fc80000011600 */
[----:B------:R-:W-:-:S05]  /*0c20*/  LOP3.LUT R3, R3, 0xff, RZ, 0xc0, !PT ;  /* 0x000000ff03037812 */ /* 0x000fca00078ec0ff */
[----:B------:R-:W-:-:S05]  /*0c30*/  IMAD.IADD R11, R3, 0x1, R9 ;  /* 0x00000001030b7824 */ /* 0x000fca00078e0209 */
[----:B------:R-:W-:-:S04]  /*0c40*/  IADD3 R3, PT, PT, R11, -0x1, RZ ;  /* 0xffffffff0b037810 */ /* 0x000fc80007ffe0ff */
[----:B------:R-:W-:-:S13]  /*0c50*/  ISETP.GE.U32.AND P0, PT, R3, 0xfe, PT ;  /* 0x000000fe0300780c */ /* 0x000fda0003f06070 */
[----:B------:R-:W-:Y:S05]  /*0c60*/  @!P0 BRA `(.L_x_10) ;  /* 0x0000000000808947 */ /* 0x000fea0003800000 */
[----:B------:R-:W-:-:S13]  /*0c70*/  ISETP.GT.AND P0, PT, R11, 0xfe, PT ;  /* 0x000000fe0b00780c */ /* 0x000fda0003f04270 */
[----:B------:R-:W-:Y:S05]  /*0c80*/  @P0 BRA `(.L_x_11) ;  /* 0x00000000006c0947 */ /* 0x000fea0003800000 */
[----:B------:R-:W-:-:S13]  /*0c90*/  ISETP.GE.AND P0, PT, R11, 0x1, PT ;  /* 0x000000010b00780c */ /* 0x000fda0003f06270 */
[----:B------:R-:W-:Y:S05]  /*0ca0*/  @P0 BRA `(.L_x_12) ;  /* 0x0000000000980947 */ /* 0x000fea0003800000 */
[----:B------:R-:W-:Y:S02]  /*0cb0*/  ISETP.GE.AND P0, PT, R11, -0x18, PT ;  /* 0xffffffe80b00780c */ /* 0x000fe40003f06270 */
[----:B------:R-:W-:-:S11]  /*0cc0*/  LOP3.LUT R0, R0, 0x80000000, RZ, 0xc0, !PT ;  /* 0x8000000000007812 */ /* 0x000fd600078ec0ff */
[----:B------:R-:W-:Y:S05]  /*0cd0*/  @!P0 BRA `(.L_x_12) ;  /* 0x00000000008c8947 */ /* 0x000fea0003800000 */
[CCC-:B------:R-:W-:Y:S01]  /*0ce0*/  FFMA.RZ R3, R14.reuse, R12.reuse, R15.reuse ;  /* 0x0000000c0e037223 */ /* 0x1c0fe2000000c00f */
[C---:B------:R-:W-:Y:S02]  /*0cf0*/  VIADD R10, R11.reuse, 0x20 ;  /* 0x000000200b0a7836 */ /* 0x040fe40000000000 */
[CCC-:B------:R-:W-:Y:S01]  /*0d00*/  FFMA.RM R8, R14.reuse, R12.reuse, R15.reuse ;  /* 0x0000000c0e087223 */ /* 0x1c0fe2000000400f */
[----:B------:R-:W-:Y:S02]  /*0d10*/  ISETP.NE.AND P2, PT, R11, RZ, PT ;  /* 0x000000ff0b00720c */ /* 0x000fe40003f45270 */
[----:B------:R-:W-:Y:S01]  /*0d20*/  LOP3.LUT R9, R3, 0x7fffff, RZ, 0xc0, !PT ;  /* 0x007fffff03097812 */ /* 0x000fe200078ec0ff */
[----:B------:R-:W-:Y:S01]  /*0d30*/  FFMA.RP R3, R14, R12, R15 ;  /* 0x0000000c0e037223 */ /* 0x000fe2000000800f */
[----:B------:R-:W-:Y:S02]  /*0d40*/  ISETP.NE.AND P1, PT, R11, RZ, PT ;  /* 0x000000ff0b00720c */ /* 0x000fe40003f25270 */
[----:B------:R-:W-:-:S02]  /*0d50*/  LOP3.LUT R9, R9, 0x800000, RZ, 0xfc, !PT ;  /* 0x0080000009097812 */ /* 0x000fc400078efcff */
[----:B------:R-:W-:Y:S02]  /*0d60*/  IADD3 R11, PT, PT, -R11, RZ, RZ ;  /* 0x000000ff0b0b7210 */ /* 0x000fe40007ffe1ff */
[----:B------:R-:W-:Y:S02]  /*0d70*/  SHF.L.U32 R10, R9, R10, RZ ;  /* 0x0000000a090a7219 */ /* 0x000fe400000006ff */
[----:B------:R-:W-:Y:S02]  /*0d80*/  FSETP.NEU.FTZ.AND P0, PT, R3, R8, PT ;  /* 0x000000080300720b */ /* 0x000fe40003f1d000 */
[----:B------:R-:W-:Y:S02]  /*0d90*/  SEL R8, R11, RZ, P2 ;  /* 0x000000ff0b087207 */ /* 0x000fe40001000000 */
[----:B------:R-:W-:Y:S02]  /*0da0*/  ISETP.NE.AND P1, PT, R10, RZ, P1 ;  /* 0x000000ff0a00720c */ /* 0x000fe40000f25270 */
[----:B------:R-:W-:-:S02]  /*0db0*/  SHF.R.U32.HI R8, RZ, R8, R9 ;  /* 0x00000008ff087219 */ /* 0x000fc40000011609 */
[----:B------:R-:W-:Y:S02]  /*0dc0*/  PLOP3.LUT P0, PT, P0, P1, PT, 0xf8, 0x8f ;  /* 0x00000000008f781c */ /* 0x000fe40000703f70 */
[----:B------:R-:W-:Y:S02]  /*0dd0*/  SHF.R.U32.HI R10, RZ, 0x1, R8 ;  /* 0x00000001ff0a7819 */ /* 0x000fe40000011608 */
[----:B------:R-:W-:-:S04]  /*0de0*/  SEL R3, RZ, 0x1, !P0 ;  /* 0x00000001ff037807 */ /* 0x000fc80004000000 */
[----:B------:R-:W-:-:S04]  /*0df0*/  LOP3.LUT R3, R3, 0x1, R10, 0xf8, !PT ;  /* 0x0000000103037812 */ /* 0x000fc800078ef80a */
[----:B------:R-:W-:-:S05]  /*0e00*/  LOP3.LUT R3, R3, R8, RZ, 0xc0, !PT ;  /* 0x0000000803037212 */ /* 0x000fca00078ec0ff */
[----:B------:R-:W-:-:S05]  /*0e10*/  IMAD.IADD R3, R10, 0x1, R3 ;  /* 0x000000010a037824 */ /* 0x000fca00078e0203 */
[----:B------:R-:W-:Y:S01]  /*0e20*/  LOP3.LUT R0, R3, R0, RZ, 0xfc, !PT ;  /* 0x0000000003007212 */ /* 0x000fe200078efcff */
[----:B------:R-:W-:Y:S06]  /*0e30*/  BRA `(.L_x_12) ;  /* 0x0000000000347947 */ /* 0x000fec0003800000 */
.L_x_11:
[----:B------:R-:W-:-:S04]  /*0e40*/  LOP3.LUT R0, R0, 0x80000000, RZ, 0xc0, !PT ;  /* 0x8000000000007812 */ /* 0x000fc800078ec0ff */
[----:B------:R-:W-:Y:S01]  /*0e50*/  LOP3.LUT R0, R0, 0x7f800000, RZ, 0xfc, !PT ;  /* 0x7f80000000007812 */ /* 0x000fe200078efcff */
[----:B------:R-:W-:Y:S06]  /*0e60*/  BRA `(.L_x_12) ;  /* 0x0000000000287947 */ /* 0x000fec0003800000 */
.L_x_10:
[----:B------:R-:W-:Y:S01]  /*0e70*/  LEA R0, R9, R0, 0x17 ;  /* 0x0000000009007211 */ /* 0x000fe200078eb8ff */
[----:B------:R-:W-:Y:S06]  /*0e80*/  BRA `(.L_x_12) ;  /* 0x0000000000207947 */ /* 0x000fec0003800000 */
.L_x_9:
[----:B------:R-:W-:-:S04]  /*0e90*/  LOP3.LUT R0, R11, 0x80000000, R12, 0x48, !PT ;  /* 0x800000000b007812 */ /* 0x000fc800078e480c */
[----:B------:R-:W-:Y:S01]  /*0ea0*/  LOP3.LUT R0, R0, 0x7f800000, RZ, 0xfc, !PT ;  /* 0x7f80000000007812 */ /* 0x000fe200078efcff */
[----:B------:R-:W-:Y:S06]  /*0eb0*/  BRA `(.L_x_12) ;  /* 0x0000000000147947 */ /* 0x000fec0003800000 */
.L_x_8:
[----:B------:R-:W-:Y:S01]  /*0ec0*/  LOP3.LUT R0, R11, 0x80000000, R12, 0x48, !PT ;  /* 0x800000000b007812 */ /* 0x000fe200078e480c */
[----:B------:R-:W-:Y:S06]  /*0ed0*/  BRA `(.L_x_12) ;  /* 0x00000000000c7947 */ /* 0x000fec0003800000 */
.L_x_7:
[----:B------:R-:W0:Y:S01]  /*0ee0*/  MUFU.RSQ R0, -QNAN ;  /* 0xffc0000000007908 */ /* 0x000e220000001400 */
[----:B------:R-:W-:Y:S05]  /*0ef0*/  BRA `(.L_x_12) ;  /* 0x0000000000047947 */ /* 0x000fea0003800000 */
.L_x_6:
[----:B------:R-:W-:-:S07]  /*0f00*/  FADD.FTZ R0, R0, R3 ;  /* 0x0000000300007221 */ /* 0x000fce0000010000 */
.L_x_12:
[----:B------:R-:W-:Y:S02]  /*0f10*/  HFMA2 R9, -RZ, RZ, 0, 0 ;  /* 0x00000000ff097431 */ /* 0x000fe400000001ff */
[----:B------:R-:W-:-:S04]  /*0f20*/  IMAD.MOV.U32 R8, RZ, RZ, R6 ;  /* 0x000000ffff087224 */ /* 0x000fc800078e0006 */
[----:B0-----:R-:W-:Y:S05]  /*0f30*/  RET.REL.NODEC R8 `(_Z3addPfS_Pi) ;  /* 0xfffffff008307950 */ /* 0x001fea0003c3ffff */
.L_x_13:
[----:B------:R-:W-:-:S00]  /*0f40*/  BRA `(.L_x_13) ;  /* 0xfffffffc00fc7947 */ /* 0x000fc0000383ffff */
[----:B------:R-:W-:-:S00]  /*0f50*/  NOP ;  /* 0x0000000000007918 */ /* 0x000fc00000000000 */
        /* <DEDUP_REMOVED lines=10> */
.L_x_14:


//--------------------- .nv.shared.reserved.0     --------------------------
	.section	.nv.shared.reserved.0,"aw",@nobits
	.weak		__nv_reservedSMEM_offset_0_alias
	.size		__nv_reservedSMEM_offset_0_alias, 0, 64
	.other		__nv_reservedSMEM_offset_0_alias,@"STO_CUDA_RESERVED_SHARED STV_DEFAULT"
__nv_reservedSMEM_offset_0_alias:
	.zero		0
	.zero		64


//--------------------- .nv.constant0._Z3addPfS_Pi --------------------------
	.section	.nv.constant0._Z3addPfS_Pi,"a",@progbits
	.sectionflags	@""
	.align	4
.nv.constant0._Z3addPfS_Pi:
	.zero		920


//--------------------- SYMBOLS --------------------------

	.type		.nv.reservedSmem.offset0,@object
	.size		.nv.reservedSmem.offset0,0x4
